//
// Generated by NVIDIA NVVM Compiler
//
// Compiler Build ID: CL-36424714
// Cuda compilation tools, release 13.0, V13.0.88
// Based on NVVM 20.0.0
//

.version 9.0
.target sm_100
.address_size 64

	// .globl	_Z6kernelPcS_iiPi
.global .align 4 .b8 precalc_xorwow_matrix[102400];
.global .align 4 .b8 precalc_xorwow_offset_matrix[102400];
.global .align 4 .b8 mrg32k3aM1[2304];
.global .align 4 .b8 mrg32k3aM2[2304];
.global .align 4 .b8 mrg32k3aM1SubSeq[2016];
.global .align 4 .b8 mrg32k3aM2SubSeq[2016];
.global .align 4 .b8 mrg32k3aM1Seq[2304];
.global .align 4 .b8 mrg32k3aM2Seq[2304];
.const .align 8 .b8 __cr_lgamma_table[72];

.visible .entry _Z6kernelPcS_iiPi(
	.param .u64 .ptr .align 1 _Z6kernelPcS_iiPi_param_0,
	.param .u64 .ptr .align 1 _Z6kernelPcS_iiPi_param_1,
	.param .u32 _Z6kernelPcS_iiPi_param_2,
	.param .u32 _Z6kernelPcS_iiPi_param_3,
	.param .u64 .ptr .align 1 _Z6kernelPcS_iiPi_param_4
)
{
	.local .align 16 .b8 	__local_depot0[16];
	.reg .b64 	%SP;
	.reg .b64 	%SPL;
	.reg .pred 	%p<25>;
	.reg .b16 	%rs<23>;
	.reg .b32 	%r<38>;
	.reg .b64 	%rd<29>;

	mov.u64 	%SPL, __local_depot0;
	ld.param.u64 	%rd6, [_Z6kernelPcS_iiPi_param_0];
	ld.param.u64 	%rd8, [_Z6kernelPcS_iiPi_param_1];
	ld.param.u32 	%r14, [_Z6kernelPcS_iiPi_param_2];
	ld.param.u64 	%rd7, [_Z6kernelPcS_iiPi_param_4];
	cvta.to.global.u64 	%rd1, %rd8;
	add.u64 	%rd2, %SPL, 0;
	mov.b32 	%r16, 4;
	st.local.v4.u32 	[%rd2], {%r16, %r16, %r16, %r16};
	ld.global.u8 	%rs1, [%rd1];
	mov.b32 	%r33, 3;
$L__BB0_1:
	mov.u32 	%r1, %r33;
	cvt.s64.s32 	%rd10, %r1;
	add.s64 	%rd11, %rd1, %rd10;
	ld.global.u8 	%rs7, [%rd11];
	setp.ne.s16 	%p1, %rs7, %rs1;
	setp.gt.s32 	%p2, %r1, -1;
	and.pred  	%p3, %p2, %p1;
	add.s32 	%r33, %r1, -1;
	@%p3 bra 	$L__BB0_1;
	setp.gt.s32 	%p4, %r1, -1;
	selp.b32 	%r18, %r1, 3, %p4;
	mul.wide.s32 	%rd12, %r18, 4;
	add.s64 	%rd13, %rd2, %rd12;
	mov.b32 	%r34, 3;
	st.local.u32 	[%rd13], %r34;
	ld.global.u8 	%rs2, [%rd1+1];
$L__BB0_3:
	mov.u32 	%r3, %r34;
	cvt.s64.s32 	%rd14, %r3;
	add.s64 	%rd15, %rd1, %rd14;
	ld.global.u8 	%rs9, [%rd15];
	setp.ne.s16 	%p5, %rs9, %rs2;
	setp.gt.s32 	%p6, %r3, -1;
	and.pred  	%p7, %p6, %p5;
	add.s32 	%r34, %r3, -1;
	@%p7 bra 	$L__BB0_3;
	setp.gt.s32 	%p8, %r3, -1;
	selp.b32 	%r20, %r3, 3, %p8;
	mul.wide.s32 	%rd16, %r20, 4;
	add.s64 	%rd17, %rd2, %rd16;
	mov.b32 	%r21, 2;
	st.local.u32 	[%rd17], %r21;
	ld.global.u8 	%rs3, [%rd1+2];
	mov.b32 	%r35, 3;
$L__BB0_5:
	mov.u32 	%r5, %r35;
	cvt.s64.s32 	%rd18, %r5;
	add.s64 	%rd19, %rd1, %rd18;
	ld.global.u8 	%rs11, [%rd19];
	setp.ne.s16 	%p9, %rs11, %rs3;
	setp.gt.s32 	%p10, %r5, -1;
	and.pred  	%p11, %p10, %p9;
	add.s32 	%r35, %r5, -1;
	@%p11 bra 	$L__BB0_5;
	setp.gt.s32 	%p12, %r5, -1;
	selp.b32 	%r22, %r5, 3, %p12;
	mul.wide.s32 	%rd20, %r22, 4;
	add.s64 	%rd21, %rd2, %rd20;
	mov.b32 	%r23, 1;
	st.local.u32 	[%rd21], %r23;
	mov.u32 	%r24, %tid.x;
	mov.u32 	%r25, %ctaid.x;
	mov.u32 	%r26, %ntid.x;
	mad.lo.s32 	%r27, %r26, %r25, %r24;
	mul.lo.s32 	%r7, %r14, %r27;
	setp.lt.s32 	%p13, %r14, 4;
	@%p13 bra 	$L__BB0_16;
	add.s32 	%r36, %r7, 4;
	cvta.to.global.u64 	%rd3, %rd6;
	cvta.to.global.u64 	%rd4, %rd7;
	add.s32 	%r9, %r7, %r14;
$L__BB0_8:
	cvt.s64.s32 	%rd22, %r36;
	add.s64 	%rd5, %rd3, %rd22;
	ld.global.u8 	%rs22, [%rd5+-1];
	ld.global.u8 	%rs13, [%rd1+3];
	setp.ne.s16 	%p14, %rs22, %rs13;
	@%p14 bra 	$L__BB0_13;
	ld.global.u8 	%rs14, [%rd5+-2];
	ld.global.u8 	%rs15, [%rd1+2];
	setp.ne.s16 	%p15, %rs14, %rs15;
	@%p15 bra 	$L__BB0_13;
	ld.global.u8 	%rs16, [%rd5+-3];
	ld.global.u8 	%rs17, [%rd1+1];
	setp.ne.s16 	%p16, %rs16, %rs17;
	@%p16 bra 	$L__BB0_13;
	ld.global.u8 	%rs18, [%rd5+-4];
	ld.global.u8 	%rs19, [%rd1];
	setp.ne.s16 	%p17, %rs18, %rs19;
	@%p17 bra 	$L__BB0_13;
	add.s32 	%r28, %r36, -4;
	mul.wide.s32 	%rd23, %r28, 4;
	add.s64 	%rd24, %rd4, %rd23;
	mov.b32 	%r29, 1;
	st.global.u32 	[%rd24], %r29;
	ld.global.u8 	%rs22, [%rd5+-1];
$L__BB0_13:
	mov.b32 	%r37, 3;
$L__BB0_14:
	mov.u32 	%r11, %r37;
	cvt.s64.s32 	%rd25, %r11;
	add.s64 	%rd26, %rd1, %rd25;
	ld.global.u8 	%rs20, [%rd26];
	setp.ne.s16 	%p18, %rs20, %rs22;
	setp.gt.s32 	%p19, %r11, -1;
	and.pred  	%p20, %p19, %p18;
	add.s32 	%r37, %r11, -1;
	@%p20 bra 	$L__BB0_14;
	setp.gt.s32 	%p21, %r11, -1;
	selp.b32 	%r31, %r11, 3, %p21;
	mul.wide.s32 	%rd27, %r31, 4;
	add.s64 	%rd28, %rd2, %rd27;
	ld.local.u32 	%r32, [%rd28];
	add.s32 	%r36, %r32, %r36;
	setp.le.s32 	%p22, %r36, %r9;
	setp.gt.s32 	%p23, %r36, %r7;
	and.pred  	%p24, %p22, %p23;
	@%p24 bra 	$L__BB0_8;
$L__BB0_16:
	ret;

}


// ===== COMPILED SASS (sm_100) =====

	.target	sm_100

	.elftype	@"ET_EXEC"


//--------------------- .note.nv.tkinfo           --------------------------
	.section	.note.nv.tkinfo,"",@"SHT_NOTE"
	.sectionflags	@"SHF_NOTE_NV_TKINFO"
	.tkinfo
        /*0018*/ 	.word	0x00000002
        /*0030*/ 	.string	""
        /*0030*/ 	.string	"ptxas"
        /*0030*/ 	.string	"Cuda compilation tools, release 13.0, V13.0.88"
        /*0030*/ 	.string	"Build cuda_13.0.r13.0/compiler.36424714_0"
        /*0030*/ 	.string	"-arch sm_100 -m 64 "



//--------------------- .note.nv.cuinfo           --------------------------
	.section	.note.nv.cuinfo,"",@"SHT_NOTE"
	.sectionflags	@"SHF_NOTE_NV_CUINFO"
        /*0018*/ 	.short	0x0002
        /*001a*/ 	.short	0x0064
        /*001c*/ 	.short	0x0082
	.zero		2


//--------------------- .nv.info                  --------------------------
	.section	.nv.info,"",@"SHT_CUDA_INFO"
	.align	4


	//----- nvinfo : EIATTR_REGCOUNT
	.align		4
        /*0000*/ 	.byte	0x04, 0x2f
        /*0002*/ 	.short	(.L_10 - .L_9)
	.align		4
.L_9:
        /*0004*/ 	.word	index@(_Z6kernelPcS_iiPi)
        /*0008*/ 	.word	0x00000012


	//----- nvinfo : EIATTR_FRAME_SIZE
	.align		4
.L_10:
        /*000c*/ 	.byte	0x04, 0x11
        /*000e*/ 	.short	(.L_12 - .L_11)
	.align		4
.L_11:
        /*0010*/ 	.word	index@(_Z6kernelPcS_iiPi)
        /*0014*/ 	.word	0x00000000


	//----- nvinfo : EIATTR_MIN_STACK_SIZE
	.align		4
.L_12:
        /*0018*/ 	.byte	0x04, 0x12
        /*001a*/ 	.short	(.L_14 - .L_13)
	.align		4
.L_13:
        /*001c*/ 	.word	index@(_Z6kernelPcS_iiPi)
        /*0020*/ 	.word	0x00000000
.L_14:


//--------------------- .nv.compat                --------------------------
	.section	.nv.compat,"",@"SHT_CUDA_COMPAT_INFO"
	.align	4
        /*0000*/ 	.byte	0x02, 0x09, 0x00, 0x00, 0x02, 0x02, 0x01, 0x00, 0x02, 0x05, 0x05, 0x00, 0x03, 0x07, 0x01, 0x01
        /*0010*/ 	.byte	0x02, 0x03, 0x00, 0x00, 0x02, 0x06, 0x01, 0x00, 0x04, 0x0b, 0x08, 0x00, 0x09, 0x00, 0x00, 0x00
        /*0020*/ 	.byte	0x00, 0x00, 0x00, 0x00


//--------------------- .nv.info._Z6kernelPcS_iiPi --------------------------
	.section	.nv.info._Z6kernelPcS_iiPi,"",@"SHT_CUDA_INFO"
	.sectionflags	@""
	.align	4


	//----- nvinfo : EIATTR_CUDA_API_VERSION
	.align		4
        /*0000*/ 	.byte	0x04, 0x37
        /*0002*/ 	.short	(.L_16 - .L_15)
.L_15:
        /*0004*/ 	.word	0x00000082


	//----- nvinfo : EIATTR_KPARAM_INFO
	.align		4
.L_16:
        /*0008*/ 	.byte	0x04, 0x17
        /*000a*/ 	.short	(.L_18 - .L_17)
.L_17:
        /*000c*/ 	.word	0x00000000
        /*0010*/ 	.short	0x0004
        /*0012*/ 	.short	0x0018
        /*0014*/ 	.byte	0x00, 0xf5, 0x21, 0x00


	//----- nvinfo : EIATTR_KPARAM_INFO
	.align		4
.L_18:
        /*0018*/ 	.byte	0x04, 0x17
        /*001a*/ 	.short	(.L_20 - .L_19)
.L_19:
        /*001c*/ 	.word	0x00000000
        /*0020*/ 	.short	0x0003
        /*0022*/ 	.short	0x0014
        /*0024*/ 	.byte	0x00, 0xf0, 0x11, 0x00


	//----- nvinfo : EIATTR_KPARAM_INFO
	.align		4
.L_20:
        /*0028*/ 	.byte	0x04, 0x17
        /*002a*/ 	.short	(.L_22 - .L_21)
.L_21:
        /*002c*/ 	.word	0x00000000
        /*0030*/ 	.short	0x0002
        /*0032*/ 	.short	0x0010
        /*0034*/ 	.byte	0x00, 0xf0, 0x11, 0x00


	//----- nvinfo : EIATTR_KPARAM_INFO
	.align		4
.L_22:
        /*0038*/ 	.byte	0x04, 0x17
        /*003a*/ 	.short	(.L_24 - .L_23)
.L_23:
        /*003c*/ 	.word	0x00000000
        /*0040*/ 	.short	0x0001
        /*0042*/ 	.short	0x0008
        /*0044*/ 	.byte	0x00, 0xf5, 0x21, 0x00


	//----- nvinfo : EIATTR_KPARAM_INFO
	.align		4
.L_24:
        /*0048*/ 	.byte	0x04, 0x17
        /*004a*/ 	.short	(.L_26 - .L_25)
.L_25:
        /*004c*/ 	.word	0x00000000
        /*0050*/ 	.short	0x0000
        /*0052*/ 	.short	0x0000
        /*0054*/ 	.byte	0x00, 0xf5, 0x21, 0x00


	//----- nvinfo : EIATTR_SPARSE_MMA_MASK
	.align		4
.L_26:
        /*0058*/ 	.byte	0x03, 0x50
        /*005a*/ 	.short	0x0000


	//----- nvinfo : EIATTR_MAXREG_COUNT
	.align		4
        /*005c*/ 	.byte	0x03, 0x1b
        /*005e*/ 	.short	0x00ff


	//----- nvinfo : EIATTR_MERCURY_ISA_VERSION
	.align		4
        /*0060*/ 	.byte	0x03, 0x5f
        /*0062*/ 	.short	0x0101


	//----- nvinfo : EIATTR_VRC_CTA_INIT_COUNT
	.align		4
        /*0064*/ 	.byte	0x02, 0x4a
	.zero		1
	.zero		1


	//----- nvinfo : EIATTR_EXIT_INSTR_OFFSETS
	.align		4
        /*0068*/ 	.byte	0x04, 0x1c
        /*006a*/ 	.short	(.L_28 - .L_27)


	//   ....[0]....
.L_27:
        /*006c*/ 	.word	0x00000480


	//   ....[1]....
        /*0070*/ 	.word	0x00000890


	//----- nvinfo : EIATTR_CRS_STACK_SIZE
	.align		4
.L_28:
        /*0074*/ 	.byte	0x04, 0x1e
        /*0076*/ 	.short	(.L_30 - .L_29)
.L_29:
        /*0078*/ 	.word	0x00000000


	//----- nvinfo : EIATTR_CBANK_PARAM_SIZE
	.align		4
.L_30:
        /*007c*/ 	.byte	0x03, 0x19
        /*007e*/ 	.short	0x0020


	//----- nvinfo : EIATTR_PARAM_CBANK
	.align		4
        /*0080*/ 	.byte	0x04, 0x0a
        /*0082*/ 	.short	(.L_32 - .L_31)
	.align		4
.L_31:
        /*0084*/ 	.word	index@(.nv.constant0._Z6kernelPcS_iiPi)
        /*0088*/ 	.short	0x0380
        /*008a*/ 	.short	0x0020


	//----- nvinfo : EIATTR_SW_WAR
	.align		4
.L_32:
        /*008c*/ 	.byte	0x04, 0x36
        /*008e*/ 	.short	(.L_34 - .L_33)
.L_33:
        /*0090*/ 	.word	0x00000008
.L_34:


//--------------------- .nv.callgraph             --------------------------
	.section	.nv.callgraph,"",@"SHT_CUDA_CALLGRAPH"
	.align	4
	.sectionentsize	8
	.align		4
        /*0000*/ 	.word	0x00000000
	.align		4
        /*0004*/ 	.word	0xffffffff
	.align		4
        /*0008*/ 	.word	0x00000000
	.align		4
        /*000c*/ 	.word	0xfffffffe
	.align		4
        /*0010*/ 	.word	0x00000000
	.align		4
        /*0014*/ 	.word	0xfffffffd
	.align		4
        /*0018*/ 	.word	0x00000000
	.align		4
        /*001c*/ 	.word	0xfffffffc


//--------------------- .nv.constant4             --------------------------
	.section	.nv.constant4,"a",@progbits
	.align	8
	.align		8
.nv.constant4:
        /*0000*/ 	.dword	precalc_xorwow_matrix
	.align		8
        /*0008*/ 	.dword	precalc_xorwow_offset_matrix
	.align		8
        /*0010*/ 	.dword	mrg32k3aM1
	.align		8
        /*0018*/ 	.dword	mrg32k3aM2
	.align		8
        /*0020*/ 	.dword	mrg32k3aM1SubSeq
	.align		8
        /*0028*/ 	.dword	mrg32k3aM2SubSeq
	.align		8
        /*0030*/ 	.dword	mrg32k3aM1Seq
	.align		8
        /*0038*/ 	.dword	mrg32k3aM2Seq


//--------------------- .nv.constant3             --------------------------
	.section	.nv.constant3,"a",@progbits
	.align	8
.nv.constant3:
	.type		__cr_lgamma_table,@object
	.size		__cr_lgamma_table,(.L_8 - __cr_lgamma_table)
__cr_lgamma_table:
        /*0000*/ 	.byte	0x00, 0x00, 0x00, 0x00, 0x00, 0x00, 0x00, 0x00, 0x00, 0x00, 0x00, 0x00, 0x00, 0x00, 0x00, 0x00
        /*0010*/ 	.byte	0xef, 0x39, 0xfa, 0xfe, 0x42, 0x2e, 0xe6, 0x3f, 0x02, 0x20, 0x2a, 0xfa, 0x0b, 0xab, 0xfc, 0x3f
        /*0020*/ 	.byte	0xf9, 0x2c, 0x92, 0x7c, 0xa7, 0x6c, 0x09, 0x40, 0xc9, 0x79, 0x44, 0x3c, 0x64, 0x26, 0x13, 0x40
        /*0030*/ 	.byte	0xca, 0x01, 0xcf, 0x3a, 0x27, 0x51, 0x1a, 0x40, 0x30, 0xcc, 0x2d, 0xf3, 0xe1, 0x0c, 0x21, 0x40
        /*0040*/ 	.byte	0x0d, 0xb7, 0xfc, 0x82, 0x8e, 0x35, 0x25, 0x40
.L_8:


//--------------------- .text._Z6kernelPcS_iiPi   --------------------------
	.section	.text._Z6kernelPcS_iiPi,"ax",@progbits
	.align	128
        .global         _Z6kernelPcS_iiPi
        .type           _Z6kernelPcS_iiPi,@function
        .size           _Z6kernelPcS_iiPi,(.L_x_9 - _Z6kernelPcS_iiPi)
        .other          _Z6kernelPcS_iiPi,@"STO_CUDA_ENTRY STV_DEFAULT"
_Z6kernelPcS_iiPi:
.text._Z6kernelPcS_iiPi:
[----:B------:R-:W-:Y:S08]  /*0000*/  LDC R1, c[0x0][0x37c] ;  /* 0x0000df00ff017b82 */ /* 0x000ff00000000800 */
[----:B------:R-:W0:Y:S01]  /*0010*/  LDC.64 R8, c[0x0][0x388] ;  /* 0x0000e200ff087b82 */ /* 0x000e220000000a00 */
[----:B------:R-:W0:Y:S07]  /*0020*/  LDCU.64 UR4, c[0x0][0x358] ;  /* 0x00006b00ff0477ac */ /* 0x000e2e0008000a00 */
[----:B------:R-:W1:Y:S01]  /*0030*/  LDC.64 R6, c[0x0][0x388] ;  /* 0x0000e200ff067b82 */ /* 0x000e620000000a00 */
[----:B0-----:R0:W5:Y:S01]  /*0040*/  LDG.E.U8 R5, desc[UR4][R8.64] ;  /* 0x0000000408057981 */ /* 0x001162000c1e1100 */
[----:B------:R-:W-:-:S02]  /*0050*/  IMAD.MOV.U32 R0, RZ, RZ, 0x4 ;  /* 0x00000004ff007424 */ /* 0x000fc400078e00ff */
[----:B------:R-:W-:Y:S02]  /*0060*/  IMAD.MOV.U32 R2, RZ, RZ, 0x4 ;  /* 0x00000004ff027424 */ /* 0x000fe400078e00ff */
[----:B------:R-:W-:Y:S02]  /*0070*/  IMAD.MOV.U32 R3, RZ, RZ, 0x4 ;  /* 0x00000004ff037424 */ /* 0x000fe400078e00ff */
[----:B------:R-:W-:Y:S02]  /*0080*/  IMAD.MOV.U32 R4, RZ, RZ, 0x4 ;  /* 0x00000004ff047424 */ /* 0x000fe400078e00ff */
[----:B-1----:R-:W-:-:S07]  /*0090*/  IMAD.MOV.U32 R12, RZ, RZ, 0x3 ;  /* 0x00000003ff0c7424 */ /* 0x002fce00078e00ff */
.L_x_0:
[----:B------:R-:W-:-:S04]  /*00a0*/  IADD3 R10, P0, PT, R12, R6, RZ ;  /* 0x000000060c0a7210 */ /* 0x000fc80007f1e0ff */
[----:B------:R-:W-:-:S05]  /*00b0*/  LEA.HI.X.SX32 R11, R12, R7, 0x1, P0 ;  /* 0x000000070c0b7211 */ /* 0x000fca00000f0eff */
[----:B------:R-:W2:Y:S01]  /*00c0*/  LDG.E.U8 R10, desc[UR4][R10.64] ;  /* 0x000000040a0a7981 */ /* 0x000ea2000c1e1100 */
[C---:B------:R-:W-:Y:S01]  /*00d0*/  ISETP.GT.AND P1, PT, R12.reuse, -0x1, PT ;  /* 0xffffffff0c00780c */ /* 0x040fe20003f24270 */
[----:B------:R-:W-:Y:S02]  /*00e0*/  IMAD.MOV.U32 R13, RZ, RZ, R12 ;  /* 0x000000ffff0d7224 */ /* 0x000fe400078e000c */
[----:B------:R-:W-:Y:S01]  /*00f0*/  VIADD R12, R12, 0xffffffff ;  /* 0xffffffff0c0c7836 */ /* 0x000fe20000000000 */
[----:B--2--5:R-:W-:-:S13]  /*0100*/  ISETP.NE.AND P0, PT, R10, R5, PT ;  /* 0x000000050a00720c */ /* 0x024fda0003f05270 */
[----:B------:R-:W-:Y:S05]  /*0110*/  @P0 BRA P1, `(.L_x_0) ;  /* 0xfffffffc00e00947 */ /* 0x000fea000083ffff */
[----:B------:R1:W5:Y:S01]  /*0120*/  LDG.E.U8 R12, desc[UR4][R8.64+0x1] ;  /* 0x00000104080c7981 */ /* 0x000362000c1e1100 */
[----:B------:R-:W-:-:S04]  /*0130*/  ISETP.GT.AND P0, PT, R13, -0x1, PT ;  /* 0xffffffff0d00780c */ /* 0x000fc80003f04270 */
[----:B------:R-:W-:-:S05]  /*0140*/  SEL R5, R13, 0x3, P0 ;  /* 0x000000030d057807 */ /* 0x000fca0000000000 */
[----:B------:R-:W-:-:S05]  /*0150*/  IMAD.SHL.U32 R5, R5, 0x4, RZ ;  /* 0x0000000405057824 */ /* 0x000fca00078e00ff */
[C---:B------:R-:W-:Y:S02]  /*0160*/  ISETP.EQ.AND P0, PT, R5.reuse, RZ, PT ;  /* 0x000000ff0500720c */ /* 0x040fe40003f02270 */
[C---:B------:R-:W-:Y:S02]  /*0170*/  ISETP.EQ.AND P1, PT, R5.reuse, 0x4, PT ;  /* 0x000000040500780c */ /* 0x040fe40003f22270 */
[C---:B------:R-:W-:Y:S02]  /*0180*/  ISETP.EQ.AND P2, PT, R5.reuse, 0x8, PT ;  /* 0x000000080500780c */ /* 0x040fe40003f42270 */
[----:B------:R-:W-:Y:S01]  /*0190*/  ISETP.EQ.AND P3, PT, R5, 0xc, PT ;  /* 0x0000000c0500780c */ /* 0x000fe20003f62270 */
[----:B------:R-:W-:-:S06]  /*01a0*/  IMAD.MOV.U32 R5, RZ, RZ, 0x3 ;  /* 0x00000003ff057424 */ /* 0x000fcc00078e00ff */
[----:B------:R-:W-:Y:S02]  /*01b0*/  @P0 IMAD.MOV.U32 R0, RZ, RZ, 0x3 ;  /* 0x00000003ff000424 */ /* 0x000fe400078e00ff */
[----:B------:R-:W-:Y:S02]  /*01c0*/  @P1 IMAD.MOV.U32 R2, RZ, RZ, 0x3 ;  /* 0x00000003ff021424 */ /* 0x000fe400078e00ff */
[----:B------:R-:W-:Y:S02]  /*01d0*/  @P2 IMAD.MOV.U32 R3, RZ, RZ, 0x3 ;  /* 0x00000003ff032424 */ /* 0x000fe400078e00ff */
[----:B-1----:R-:W-:-:S07]  /*01e0*/  @P3 IMAD.MOV.U32 R4, RZ, RZ, 0x3 ;  /* 0x00000003ff043424 */ /* 0x002fce00078e00ff */
.L_x_1:
[----:B------:R-:W-:-:S04]  /*01f0*/  IADD3 R10, P0, PT, R5, R6, RZ ;  /* 0x00000006050a7210 */ /* 0x000fc80007f1e0ff */
[----:B------:R-:W-:-:S06]  /*0200*/  LEA.HI.X.SX32 R11, R5, R7, 0x1, P0 ;  /* 0x00000007050b7211 */ /* 0x000fcc00000f0eff */
        /* <DEDUP_REMOVED lines=19> */
.L_x_2:
[----:B0-----:R-:W-:-:S04]  /*0340*/  IADD3 R8, P0, PT, R5, R6, RZ ;  /* 0x0000000605087210 */ /* 0x001fc80007f1e0ff */
[----:B------:R-:W-:-:S06]  /*0350*/  LEA.HI.X.SX32 R9, R5, R7, 0x1, P0 ;  /* 0x0000000705097211 */ /* 0x000fcc00000f0eff */
[----:B------:R-:W2:Y:S01]  /*0360*/  LDG.E.U8 R9, desc[UR4][R8.64] ;  /* 0x0000000408097981 */ /* 0x000ea2000c1e1100 */
[C---:B------:R-:W-:Y:S01]  /*0370*/  ISETP.GT.AND P1, PT, R5.reuse, -0x1, PT ;  /* 0xffffffff0500780c */ /* 0x040fe20003f24270 */
[----:B------:R-:W-:Y:S02]  /*0380*/  IMAD.MOV.U32 R11, RZ, RZ, R5 ;  /* 0x000000ffff0b7224 */ /* 0x000fe400078e0005 */
[----:B------:R-:W-:Y:S01]  /*0390*/  VIADD R5, R5, 0xffffffff ;  /* 0xffffffff05057836 */ /* 0x000fe20000000000 */
[----:B--2--5:R-:W-:-:S13]  /*03a0*/  ISETP.NE.AND P0, PT, R9, R10, PT ;  /* 0x0000000a0900720c */ /* 0x024fda0003f05270 */
[----:B------:R-:W-:Y:S05]  /*03b0*/  @P0 BRA P1, `(.L_x_2) ;  /* 0xfffffffc00e00947 */ /* 0x000fea000083ffff */
[----:B------:R-:W0:Y:S01]  /*03c0*/  LDC R10, c[0x0][0x390] ;  /* 0x0000e400ff0a7b82 */ /* 0x000e220000000800 */
[----:B------:R-:W1:Y:S01]  /*03d0*/  S2R R6, SR_TID.X ;  /* 0x0000000000067919 */ /* 0x000e620000002100 */
[----:B------:R-:W-:-:S04]  /*03e0*/  ISETP.GT.AND P0, PT, R11, -0x1, PT ;  /* 0xffffffff0b00780c */ /* 0x000fc80003f04270 */
[----:B------:R-:W-:Y:S02]  /*03f0*/  SEL R5, R11, 0x3, P0 ;  /* 0x000000030b057807 */ /* 0x000fe40000000000 */
[----:B------:R-:W2:Y:S03]  /*0400*/  LDC R7, c[0x0][0x360] ;  /* 0x0000d800ff077b82 */ /* 0x000ea60000000800 */
[----:B------:R-:W-:-:S05]  /*0410*/  IMAD.SHL.U32 R5, R5, 0x4, RZ ;  /* 0x0000000405057824 */ /* 0x000fca00078e00ff */
[----:B------:R-:W3:Y:S01]  /*0420*/  S2UR UR6, SR_CTAID.X ;  /* 0x00000000000679c3 */ /* 0x000ee20000002500 */
[C---:B------:R-:W-:Y:S02]  /*0430*/  ISETP.EQ.AND P1, PT, R5.reuse, RZ, PT ;  /* 0x000000ff0500720c */ /* 0x040fe40003f22270 */
[C---:B------:R-:W-:Y:S02]  /*0440*/  ISETP.EQ.AND P2, PT, R5.reuse, 0x4, PT ;  /* 0x000000040500780c */ /* 0x040fe40003f42270 */
[C---:B------:R-:W-:Y:S02]  /*0450*/  ISETP.EQ.AND P3, PT, R5.reuse, 0x8, PT ;  /* 0x000000080500780c */ /* 0x040fe40003f62270 */
[----:B------:R-:W-:Y:S02]  /*0460*/  ISETP.EQ.AND P4, PT, R5, 0xc, PT ;  /* 0x0000000c0500780c */ /* 0x000fe40003f82270 */
[----:B0-----:R-:W-:-:S13]  /*0470*/  ISETP.GE.AND P0, PT, R10, 0x4, PT ;  /* 0x000000040a00780c */ /* 0x001fda0003f06270 */
[----:B-123--:R-:W-:Y:S05]  /*0480*/  @!P0 EXIT ;  /* 0x000000000000894d */ /* 0x00efea0003800000 */
[----:B------:R-:W-:Y:S01]  /*0490*/  IMAD R5, R7, UR6, R6 ;  /* 0x0000000607057c24 */ /* 0x000fe2000f8e0206 */
[----:B------:R-:W0:Y:S01]  /*04a0*/  LDCU.64 UR8, c[0x0][0x388] ;  /* 0x00007100ff0877ac */ /* 0x000e220008000a00 */
[----:B------:R-:W-:Y:S02]  /*04b0*/  @P1 IMAD.MOV.U32 R0, RZ, RZ, 0x1 ;  /* 0x00000001ff001424 */ /* 0x000fe400078e00ff */
[----:B------:R-:W-:Y:S02]  /*04c0*/  IMAD R5, R5, R10, RZ ;  /* 0x0000000a05057224 */ /* 0x000fe400078e02ff */
[----:B------:R-:W-:Y:S02]  /*04d0*/  @P2 IMAD.MOV.U32 R2, RZ, RZ, 0x1 ;  /* 0x00000001ff022424 */ /* 0x000fe400078e00ff */
[----:B------:R-:W-:Y:S02]  /*04e0*/  @P3 IMAD.MOV.U32 R3, RZ, RZ, 0x1 ;  /* 0x00000001ff033424 */ /* 0x000fe400078e00ff */
[----:B------:R-:W-:-:S02]  /*04f0*/  @P4 IMAD.MOV.U32 R4, RZ, RZ, 0x1 ;  /* 0x00000001ff044424 */ /* 0x000fc400078e00ff */
[C---:B------:R-:W-:Y:S02]  /*0500*/  IMAD.IADD R10, R5.reuse, 0x1, R10 ;  /* 0x00000001050a7824 */ /* 0x040fe400078e020a */
[----:B------:R-:W-:-:S07]  /*0510*/  VIADD R11, R5, 0x4 ;  /* 0x00000004050b7836 */ /* 0x000fce0000000000 */
.L_x_7:
[----:B------:R-:W1:Y:S01]  /*0520*/  LDCU.64 UR6, c[0x0][0x380] ;  /* 0x00007000ff0677ac */ /* 0x000e620008000a00 */
[----:B------:R-:W2:Y:S01]  /*0530*/  LDC.64 R8, c[0x0][0x388] ;  /* 0x0000e200ff087b82 */ /* 0x000ea20000000a00 */
[----:B-1----:R-:W-:-:S04]  /*0540*/  IADD3 R6, P0, PT, R11, UR6, RZ ;  /* 0x000000060b067c10 */ /* 0x002fc8000ff1e0ff */
[----:B------:R-:W-:Y:S01]  /*0550*/  LEA.HI.X.SX32 R7, R11, UR7, 0x1, P0 ;  /* 0x000000070b077c11 */ /* 0x000fe200080f0eff */
[----:B--2---:R-:W2:Y:S04]  /*0560*/  LDG.E.U8 R12, desc[UR4][R8.64+0x3] ;  /* 0x00000304080c7981 */ /* 0x004ea8000c1e1100 */
[----:B------:R-:W2:Y:S01]  /*0570*/  LDG.E.U8 R13, desc[UR4][R6.64+-0x1] ;  /* 0xffffff04060d7981 */ /* 0x000ea2000c1e1100 */
[----:B------:R-:W-:Y:S01]  /*0580*/  BSSY.RECONVERGENT B0, `(.L_x_3) ;  /* 0x0000015000007945 */ /* 0x000fe20003800200 */
[----:B--2---:R-:W-:-:S13]  /*0590*/  ISETP.NE.AND P0, PT, R13, R12, PT ;  /* 0x0000000c0d00720c */ /* 0x004fda0003f05270 */
[----:B------:R-:W-:Y:S05]  /*05a0*/  @P0 BRA `(.L_x_4) ;  /* 0x0000000000480947 */ /* 0x000fea0003800000 */
[----:B------:R-:W2:Y:S04]  /*05b0*/  LDG.E.U8 R12, desc[UR4][R6.64+-0x2] ;  /* 0xfffffe04060c7981 */ /* 0x000ea8000c1e1100 */
[----:B------:R-:W2:Y:S02]  /*05c0*/  LDG.E.U8 R15, desc[UR4][R8.64+0x2] ;  /* 0x00000204080f7981 */ /* 0x000ea4000c1e1100 */
        /* <DEDUP_REMOVED lines=10> */
[----:B------:R-:W1:Y:S01]  /*0670*/  LDC.64 R8, c[0x0][0x398] ;  /* 0x0000e600ff087b82 */ /* 0x000e620000000a00 */
[----:B------:R-:W-:Y:S02]  /*0680*/  VIADD R13, R11, 0xfffffffc ;  /* 0xfffffffc0b0d7836 */ /* 0x000fe40000000000 */
[----:B------:R-:W-:Y:S02]  /*0690*/  IMAD.MOV.U32 R15, RZ, RZ, 0x1 ;  /* 0x00000001ff0f7424 */ /* 0x000fe400078e00ff */
[----:B-1----:R-:W-:-:S05]  /*06a0*/  IMAD.WIDE R8, R13, 0x4, R8 ;  /* 0x000000040d087825 */ /* 0x002fca00078e0208 */
[----:B------:R1:W-:Y:S04]  /*06b0*/  STG.E desc[UR4][R8.64], R15 ;  /* 0x0000000f08007986 */ /* 0x0003e8000c101904 */
[----:B------:R1:W5:Y:S02]  /*06c0*/  LDG.E.U8 R13, desc[UR4][R6.64+-0x1] ;  /* 0xffffff04060d7981 */ /* 0x000364000c1e1100 */
.L_x_4:
[----:B0-----:R-:W-:Y:S05]  /*06d0*/  BSYNC.RECONVERGENT B0 ;  /* 0x0000000000007941 */ /* 0x001fea0003800200 */
.L_x_3:
[----:B------:R-:W-:Y:S01]  /*06e0*/  BSSY.RECONVERGENT B0, `(.L_x_5) ;  /* 0x000000b000007945 */ /* 0x000fe20003800200 */
[----:B-1---5:R-:W-:Y:S01]  /*06f0*/  PRMT R9, R13, 0x9910, RZ ;  /* 0x000099100d097816 */ /* 0x022fe200000000ff */
[----:B------:R-:W-:-:S07]  /*0700*/  IMAD.MOV.U32 R8, RZ, RZ, 0x3 ;  /* 0x00000003ff087424 */ /* 0x000fce00078e00ff */
.L_x_6:
[----:B------:R-:W-:-:S04]  /*0710*/  IADD3 R6, P0, PT, R8, UR8, RZ ;  /* 0x0000000808067c10 */ /* 0x000fc8000ff1e0ff */
[----:B------:R-:W-:-:S05]  /*0720*/  LEA.HI.X.SX32 R7, R8, UR9, 0x1, P0 ;  /* 0x0000000908077c11 */ /* 0x000fca00080f0eff */
[----:B------:R-:W2:Y:S01]  /*0730*/  LDG.E.U8 R6, desc[UR4][R6.64] ;  /* 0x0000000406067981 */ /* 0x000ea2000c1e1100 */
[C---:B------:R-:W-:Y:S01]  /*0740*/  ISETP.GT.AND P1, PT, R8.reuse, -0x1, PT ;  /* 0xffffffff0800780c */ /* 0x040fe20003f24270 */
[----:B------:R-:W-:Y:S02]  /*0750*/  IMAD.MOV.U32 R12, RZ, RZ, R8 ;  /* 0x000000ffff0c7224 */ /* 0x000fe400078e0008 */
[----:B------:R-:W-:Y:S01]  /*0760*/  VIADD R8, R8, 0xffffffff ;  /* 0xffffffff08087836 */ /* 0x000fe20000000000 */
[----:B--2---:R-:W-:-:S13]  /*0770*/  ISETP.NE.AND P0, PT, R6, R9, PT ;  /* 0x000000090600720c */ /* 0x004fda0003f05270 */
[----:B------:R-:W-:Y:S05]  /*0780*/  @P0 BRA P1, `(.L_x_6) ;  /* 0xfffffffc00e00947 */ /* 0x000fea000083ffff */
[----:B------:R-:W-:Y:S05]  /*0790*/  BSYNC.RECONVERGENT B0 ;  /* 0x0000000000007941 */ /* 0x000fea0003800200 */
.L_x_5:
[----:B------:R-:W-:-:S04]  /*07a0*/  ISETP.GT.AND P0, PT, R12, -0x1, PT ;  /* 0xffffffff0c00780c */ /* 0x000fc80003f04270 */
[----:B------:R-:W-:-:S05]  /*07b0*/  SEL R6, R12, 0x3, P0 ;  /* 0x000000030c067807 */ /* 0x000fca0000000000 */
[----:B------:R-:W-:-:S05]  /*07c0*/  IMAD.SHL.U32 R6, R6, 0x4, RZ ;  /* 0x0000000406067824 */ /* 0x000fca00078e00ff */
[C---:B------:R-:W-:Y:S02]  /*07d0*/  ISETP.EQ.AND P0, PT, R6.reuse, RZ, PT ;  /* 0x000000ff0600720c */ /* 0x040fe40003f02270 */
[C---:B------:R-:W-:Y:S02]  /*07e0*/  ISETP.EQ.AND P1, PT, R6.reuse, 0x4, PT ;  /* 0x000000040600780c */ /* 0x040fe40003f22270 */
[C---:B------:R-:W-:Y:S02]  /*07f0*/  ISETP.EQ.AND P2, PT, R6.reuse, 0x8, PT ;  /* 0x000000080600780c */ /* 0x040fe40003f42270 */
[----:B------:R-:W-:-:S07]  /*0800*/  ISETP.EQ.AND P3, PT, R6, 0xc, PT ;  /* 0x0000000c0600780c */ /* 0x000fce0003f62270 */
[----:B------:R-:W-:Y:S02]  /*0810*/  @P0 IMAD.MOV.U32 R6, RZ, RZ, R0 ;  /* 0x000000ffff060224 */ /* 0x000fe400078e0000 */
[----:B------:R-:W-:Y:S02]  /*0820*/  @P1 IMAD.MOV.U32 R6, RZ, RZ, R2 ;  /* 0x000000ffff061224 */ /* 0x000fe400078e0002 */
[----:B------:R-:W-:Y:S02]  /*0830*/  @P2 IMAD.MOV.U32 R6, RZ, RZ, R3 ;  /* 0x000000ffff062224 */ /* 0x000fe400078e0003 */
[----:B------:R-:W-:-:S04]  /*0840*/  @P3 IMAD.MOV.U32 R6, RZ, RZ, R4 ;  /* 0x000000ffff063224 */ /* 0x000fc800078e0004 */
[----:B------:R-:W-:-:S05]  /*0850*/  IMAD.IADD R11, R11, 0x1, R6 ;  /* 0x000000010b0b7824 */ /* 0x000fca00078e0206 */
[C---:B------:R-:W-:Y:S02]  /*0860*/  ISETP.GT.AND P0, PT, R11.reuse, R5, PT ;  /* 0x000000050b00720c */ /* 0x040fe40003f04270 */
[----:B------:R-:W-:-:S13]  /*0870*/  ISETP.LE.AND P1, PT, R11, R10, PT ;  /* 0x0000000a0b00720c */ /* 0x000fda0003f23270 */
[----:B------:R-:W-:Y:S05]  /*0880*/  @P0 BRA P1, `(.L_x_7) ;  /* 0xfffffffc00240947 */ /* 0x000fea000083ffff */
[----:B------:R-:W-:Y:S05]  /*0890*/  EXIT ;  /* 0x000000000000794d */ /* 0x000fea0003800000 */
.L_x_8:
[----:B------:R-:W-:-:S00]  /*08a0*/  BRA `(.L_x_8) ;  /* 0xfffffffc00fc7947 */ /* 0x000fc0000383ffff */
[----:B------:R-:W-:-:S00]  /*08b0*/  NOP ;  /* 0x0000000000007918 */ /* 0x000fc00000000000 */
        /* <DEDUP_REMOVED lines=12> */
.L_x_9:


//--------------------- .nv.global.init           --------------------------
	.section	.nv.global.init,"aw",@progbits
	.align	4
.nv.global.init:
	.type		mrg32k3aM1SubSeq,@object
	.size		mrg32k3aM1SubSeq,(mrg32k3aM2SubSeq - mrg32k3aM1SubSeq)
mrg32k3aM1SubSeq:
        /*0000*/ 	.byte	0x0b, 0xcc, 0xee, 0x04, 0x73, 0x29, 0x8b, 0x6f, 0xf6, 0x53, 0x03, 0xf6, 0x23, 0xf6, 0xea, 0xda
        /* <DEDUP_REMOVED lines=125> */
	.type		mrg32k3aM2SubSeq,@object
	.size		mrg32k3aM2SubSeq,(mrg32k3aM1 - mrg32k3aM2SubSeq)
mrg32k3aM2SubSeq:
        /* <DEDUP_REMOVED lines=126> */
	.type		mrg32k3aM1,@object
	.size		mrg32k3aM1,(mrg32k3aM1Seq - mrg32k3aM1)
mrg32k3aM1:
        /* <DEDUP_REMOVED lines=144> */
	.type		mrg32k3aM1Seq,@object
	.size		mrg32k3aM1Seq,(mrg32k3aM2 - mrg32k3aM1Seq)
mrg32k3aM1Seq:
        /* <DEDUP_REMOVED lines=144> */
	.type		mrg32k3aM2,@object
	.size		mrg32k3aM2,(mrg32k3aM2Seq - mrg32k3aM2)
mrg32k3aM2:
        /* <DEDUP_REMOVED lines=144> */
	.type		mrg32k3aM2Seq,@object
	.size		mrg32k3aM2Seq,(precalc_xorwow_matrix - mrg32k3aM2Seq)
mrg32k3aM2Seq:
        /* <DEDUP_REMOVED lines=144> */
	.type		precalc_xorwow_matrix,@object
	.size		precalc_xorwow_matrix,(precalc_xorwow_offset_matrix - precalc_xorwow_matrix)
precalc_xorwow_matrix:
        /* <DEDUP_REMOVED lines=6400> */
	.type		precalc_xorwow_offset_matrix,@object
	.size		precalc_xorwow_offset_matrix,(.L_1 - precalc_xorwow_offset_matrix)
precalc_xorwow_offset_matrix:
        /* <DEDUP_REMOVED lines=6400> */
.L_1:


//--------------------- .nv.shared.reserved.0     --------------------------
	.section	.nv.shared.reserved.0,"aw",@nobits
	.weak		__nv_reservedSMEM_offset_0_alias
	.size		__nv_reservedSMEM_offset_0_alias, 0, 64
	.other		__nv_reservedSMEM_offset_0_alias,@"STO_CUDA_RESERVED_SHARED STV_DEFAULT"
__nv_reservedSMEM_offset_0_alias:
	.zero		0
	.zero		64


//--------------------- .nv.constant0._Z6kernelPcS_iiPi --------------------------
	.section	.nv.constant0._Z6kernelPcS_iiPi,"a",@progbits
	.sectionflags	@""
	.align	4
.nv.constant0._Z6kernelPcS_iiPi:
	.zero		928


//--------------------- SYMBOLS --------------------------

	.type		.nv.reservedSmem.offset0,@object
	.size		.nv.reservedSmem.offset0,0x4
